//
// Generated by NVIDIA NVVM Compiler
//
// Compiler Build ID: CL-36424714
// Cuda compilation tools, release 13.0, V13.0.88
// Based on NVVM 20.0.0
//

.version 9.0
.target sm_100
.address_size 64

	// .globl	_Z5task2iPi

.visible .entry _Z5task2iPi(
	.param .u32 _Z5task2iPi_param_0,
	.param .u64 .ptr .align 1 _Z5task2iPi_param_1
)
{
	.reg .b32 	%r<7>;
	.reg .b64 	%rd<5>;

	ld.param.u32 	%r1, [_Z5task2iPi_param_0];
	ld.param.u64 	%rd1, [_Z5task2iPi_param_1];
	cvta.to.global.u64 	%rd2, %rd1;
	mov.u32 	%r2, %ctaid.x;
	mov.u32 	%r3, %ntid.x;
	mov.u32 	%r4, %tid.x;
	mad.lo.s32 	%r5, %r2, %r3, %r4;
	mad.lo.s32 	%r6, %r1, %r4, %r2;
	mul.wide.s32 	%rd3, %r5, 4;
	add.s64 	%rd4, %rd2, %rd3;
	st.global.u32 	[%rd4], %r6;
	ret;

}


// ===== COMPILED SASS (sm_100) =====

	.target	sm_100

	.elftype	@"ET_EXEC"


//--------------------- .note.nv.tkinfo           --------------------------
	.section	.note.nv.tkinfo,"",@"SHT_NOTE"
	.sectionflags	@"SHF_NOTE_NV_TKINFO"
	.tkinfo
        /*0018*/ 	.word	0x00000002
        /*0030*/ 	.string	""
        /*0030*/ 	.string	"ptxas"
        /*0030*/ 	.string	"Cuda compilation tools, release 13.0, V13.0.88"
        /*0030*/ 	.string	"Build cuda_13.0.r13.0/compiler.36424714_0"
        /*0030*/ 	.string	"-arch sm_100 -m 64 "



//--------------------- .note.nv.cuinfo           --------------------------
	.section	.note.nv.cuinfo,"",@"SHT_NOTE"
	.sectionflags	@"SHF_NOTE_NV_CUINFO"
        /*0018*/ 	.short	0x0002
        /*001a*/ 	.short	0x0064
        /*001c*/ 	.short	0x0082
	.zero		2


//--------------------- .nv.info                  --------------------------
	.section	.nv.info,"",@"SHT_CUDA_INFO"
	.align	4


	//----- nvinfo : EIATTR_REGCOUNT
	.align		4
        /*0000*/ 	.byte	0x04, 0x2f
        /*0002*/ 	.short	(.L_1 - .L_0)
	.align		4
.L_0:
        /*0004*/ 	.word	index@(_Z5task2iPi)
        /*0008*/ 	.word	0x0000000a


	//----- nvinfo : EIATTR_FRAME_SIZE
	.align		4
.L_1:
        /*000c*/ 	.byte	0x04, 0x11
        /*000e*/ 	.short	(.L_3 - .L_2)
	.align		4
.L_2:
        /*0010*/ 	.word	index@(_Z5task2iPi)
        /*0014*/ 	.word	0x00000000


	//----- nvinfo : EIATTR_MIN_STACK_SIZE
	.align		4
.L_3:
        /*0018*/ 	.byte	0x04, 0x12
        /*001a*/ 	.short	(.L_5 - .L_4)
	.align		4
.L_4:
        /*001c*/ 	.word	index@(_Z5task2iPi)
        /*0020*/ 	.word	0x00000000
.L_5:


//--------------------- .nv.compat                --------------------------
	.section	.nv.compat,"",@"SHT_CUDA_COMPAT_INFO"
	.align	4
        /*0000*/ 	.byte	0x02, 0x09, 0x00, 0x00, 0x02, 0x02, 0x01, 0x00, 0x02, 0x05, 0x05, 0x00, 0x03, 0x07, 0x01, 0x01
        /*0010*/ 	.byte	0x02, 0x03, 0x00, 0x00, 0x02, 0x06, 0x01, 0x00, 0x04, 0x0b, 0x08, 0x00, 0x09, 0x00, 0x00, 0x00
        /*0020*/ 	.byte	0x00, 0x00, 0x00, 0x00


//--------------------- .nv.info._Z5task2iPi      --------------------------
	.section	.nv.info._Z5task2iPi,"",@"SHT_CUDA_INFO"
	.sectionflags	@""
	.align	4


	//----- nvinfo : EIATTR_CUDA_API_VERSION
	.align		4
        /*0000*/ 	.byte	0x04, 0x37
        /*0002*/ 	.short	(.L_7 - .L_6)
.L_6:
        /*0004*/ 	.word	0x00000082


	//----- nvinfo : EIATTR_KPARAM_INFO
	.align		4
.L_7:
        /*0008*/ 	.byte	0x04, 0x17
        /*000a*/ 	.short	(.L_9 - .L_8)
.L_8:
        /*000c*/ 	.word	0x00000000
        /*0010*/ 	.short	0x0001
        /*0012*/ 	.short	0x0008
        /*0014*/ 	.byte	0x00, 0xf5, 0x21, 0x00


	//----- nvinfo : EIATTR_KPARAM_INFO
	.align		4
.L_9:
        /*0018*/ 	.byte	0x04, 0x17
        /*001a*/ 	.short	(.L_11 - .L_10)
.L_10:
        /*001c*/ 	.word	0x00000000
        /*0020*/ 	.short	0x0000
        /*0022*/ 	.short	0x0000
        /*0024*/ 	.byte	0x00, 0xf0, 0x11, 0x00


	//----- nvinfo : EIATTR_SPARSE_MMA_MASK
	.align		4
.L_11:
        /*0028*/ 	.byte	0x03, 0x50
        /*002a*/ 	.short	0x0000


	//----- nvinfo : EIATTR_MAXREG_COUNT
	.align		4
        /*002c*/ 	.byte	0x03, 0x1b
        /*002e*/ 	.short	0x00ff


	//----- nvinfo : EIATTR_MERCURY_ISA_VERSION
	.align		4
        /*0030*/ 	.byte	0x03, 0x5f
        /*0032*/ 	.short	0x0101


	//----- nvinfo : EIATTR_VRC_CTA_INIT_COUNT
	.align		4
        /*0034*/ 	.byte	0x02, 0x4a
	.zero		1
	.zero		1


	//----- nvinfo : EIATTR_EXIT_INSTR_OFFSETS
	.align		4
        /*0038*/ 	.byte	0x04, 0x1c
        /*003a*/ 	.short	(.L_13 - .L_12)


	//   ....[0]....
.L_12:
        /*003c*/ 	.word	0x000000b0


	//----- nvinfo : EIATTR_CBANK_PARAM_SIZE
	.align		4
.L_13:
        /*0040*/ 	.byte	0x03, 0x19
        /*0042*/ 	.short	0x0010


	//----- nvinfo : EIATTR_PARAM_CBANK
	.align		4
        /*0044*/ 	.byte	0x04, 0x0a
        /*0046*/ 	.short	(.L_15 - .L_14)
	.align		4
.L_14:
        /*0048*/ 	.word	index@(.nv.constant0._Z5task2iPi)
        /*004c*/ 	.short	0x0380
        /*004e*/ 	.short	0x0010


	//----- nvinfo : EIATTR_SW_WAR
	.align		4
.L_15:
        /*0050*/ 	.byte	0x04, 0x36
        /*0052*/ 	.short	(.L_17 - .L_16)
.L_16:
        /*0054*/ 	.word	0x00000008
.L_17:


//--------------------- .nv.callgraph             --------------------------
	.section	.nv.callgraph,"",@"SHT_CUDA_CALLGRAPH"
	.align	4
	.sectionentsize	8
	.align		4
        /*0000*/ 	.word	0x00000000
	.align		4
        /*0004*/ 	.word	0xffffffff
	.align		4
        /*0008*/ 	.word	0x00000000
	.align		4
        /*000c*/ 	.word	0xfffffffe
	.align		4
        /*0010*/ 	.word	0x00000000
	.align		4
        /*0014*/ 	.word	0xfffffffd
	.align		4
        /*0018*/ 	.word	0x00000000
	.align		4
        /*001c*/ 	.word	0xfffffffc


//--------------------- .text._Z5task2iPi         --------------------------
	.section	.text._Z5task2iPi,"ax",@progbits
	.align	128
        .global         _Z5task2iPi
        .type           _Z5task2iPi,@function
        .size           _Z5task2iPi,(.L_x_1 - _Z5task2iPi)
        .other          _Z5task2iPi,@"STO_CUDA_ENTRY STV_DEFAULT"
_Z5task2iPi:
.text._Z5task2iPi:
[----:B------:R-:W-:Y:S01]  /*0000*/  LDC R1, c[0x0][0x37c] ;  /* 0x0000df00ff017b82 */ /* 0x000fe20000000800 */
[----:B------:R-:W0:Y:S07]  /*0010*/  S2R R0, SR_TID.X ;  /* 0x0000000000007919 */ /* 0x000e2e0000002100 */
[----:B------:R-:W0:Y:S01]  /*0020*/  S2UR UR6, SR_CTAID.X ;  /* 0x00000000000679c3 */ /* 0x000e220000002500 */
[----:B------:R-:W1:Y:S07]  /*0030*/  LDCU.64 UR4, c[0x0][0x358] ;  /* 0x00006b00ff0477ac */ /* 0x000e6e0008000a00 */
[----:B------:R-:W0:Y:S08]  /*0040*/  LDC R5, c[0x0][0x360] ;  /* 0x0000d800ff057b82 */ /* 0x000e300000000800 */
[----:B------:R-:W2:Y:S08]  /*0050*/  LDC R7, c[0x0][0x380] ;  /* 0x0000e000ff077b82 */ /* 0x000eb00000000800 */
[----:B------:R-:W3:Y:S01]  /*0060*/  LDC.64 R2, c[0x0][0x388] ;  /* 0x0000e200ff027b82 */ /* 0x000ee20000000a00 */
[----:B0-----:R-:W-:-:S02]  /*0070*/  IMAD R5, R5, UR6, R0 ;  /* 0x0000000605057c24 */ /* 0x001fc4000f8e0200 */
[----:B--2---:R-:W-:Y:S02]  /*0080*/  IMAD R7, R0, R7, UR6 ;  /* 0x0000000600077e24 */ /* 0x004fe4000f8e0207 */
[----:B---3--:R-:W-:-:S05]  /*0090*/  IMAD.WIDE R2, R5, 0x4, R2 ;  /* 0x0000000405027825 */ /* 0x008fca00078e0202 */
[----:B-1----:R-:W-:Y:S01]  /*00a0*/  STG.E desc[UR4][R2.64], R7 ;  /* 0x0000000702007986 */ /* 0x002fe2000c101904 */
[----:B------:R-:W-:Y:S05]  /*00b0*/  EXIT ;  /* 0x000000000000794d */ /* 0x000fea0003800000 */
.L_x_0:
[----:B------:R-:W-:-:S00]  /*00c0*/  BRA `(.L_x_0) ;  /* 0xfffffffc00fc7947 */ /* 0x000fc0000383ffff */
[----:B------:R-:W-:-:S00]  /*00d0*/  NOP ;  /* 0x0000000000007918 */ /* 0x000fc00000000000 */
        /* <DEDUP_REMOVED lines=10> */
.L_x_1:


//--------------------- .nv.shared.reserved.0     --------------------------
	.section	.nv.shared.reserved.0,"aw",@nobits
	.weak		__nv_reservedSMEM_offset_0_alias
	.size		__nv_reservedSMEM_offset_0_alias, 0, 64
	.other		__nv_reservedSMEM_offset_0_alias,@"STO_CUDA_RESERVED_SHARED STV_DEFAULT"
__nv_reservedSMEM_offset_0_alias:
	.zero		0
	.zero		64


//--------------------- .nv.constant0._Z5task2iPi --------------------------
	.section	.nv.constant0._Z5task2iPi,"a",@progbits
	.sectionflags	@""
	.align	4
.nv.constant0._Z5task2iPi:
	.zero		912


//--------------------- SYMBOLS --------------------------

	.type		.nv.reservedSmem.offset0,@object
	.size		.nv.reservedSmem.offset0,0x4
